//
// Generated by NVIDIA NVVM Compiler
//
// Compiler Build ID: CL-36424714
// Cuda compilation tools, release 13.0, V13.0.88
// Based on NVVM 20.0.0
//

.version 9.0
.target sm_100
.address_size 64

	// .globl	_Z11addConstantPffi
.global .align 4 .b8 __cudart_i2opi_f[24] = {65, 144, 67, 60, 153, 149, 98, 219, 192, 221, 52, 245, 209, 87, 39, 252, 41, 21, 68, 78, 110, 131, 249, 162};

.visible .entry _Z11addConstantPffi(
	.param .u64 .ptr .align 1 _Z11addConstantPffi_param_0,
	.param .f32 _Z11addConstantPffi_param_1,
	.param .u32 _Z11addConstantPffi_param_2
)
{
	.reg .pred 	%p<2>;
	.reg .b32 	%r<6>;
	.reg .b32 	%f<4>;
	.reg .b64 	%rd<5>;

	ld.param.u64 	%rd1, [_Z11addConstantPffi_param_0];
	ld.param.f32 	%f1, [_Z11addConstantPffi_param_1];
	ld.param.u32 	%r2, [_Z11addConstantPffi_param_2];
	mov.u32 	%r3, %ctaid.x;
	mov.u32 	%r4, %ntid.x;
	mov.u32 	%r5, %tid.x;
	mad.lo.s32 	%r1, %r3, %r4, %r5;
	setp.ge.s32 	%p1, %r1, %r2;
	@%p1 bra 	$L__BB0_2;
	cvta.to.global.u64 	%rd2, %rd1;
	mul.wide.s32 	%rd3, %r1, 4;
	add.s64 	%rd4, %rd2, %rd3;
	ld.global.f32 	%f2, [%rd4];
	add.f32 	%f3, %f1, %f2;
	st.global.f32 	[%rd4], %f3;
$L__BB0_2:
	ret;

}
	// .globl	_Z16computeIntensivePfi
.visible .entry _Z16computeIntensivePfi(
	.param .u64 .ptr .align 1 _Z16computeIntensivePfi_param_0,
	.param .u32 _Z16computeIntensivePfi_param_1
)
{
	.local .align 4 .b8 	__local_depot1[28];
	.reg .b64 	%SP;
	.reg .b64 	%SPL;
	.reg .pred 	%p<19>;
	.reg .b32 	%r<88>;
	.reg .b32 	%f<52>;
	.reg .b64 	%rd<42>;
	.reg .b64 	%fd<5>;

	mov.u64 	%SPL, __local_depot1;
	ld.param.u64 	%rd14, [_Z16computeIntensivePfi_param_0];
	ld.param.u32 	%r31, [_Z16computeIntensivePfi_param_1];
	add.u64 	%rd1, %SPL, 0;
	add.u64 	%rd2, %SPL, 0;
	mov.u32 	%r32, %ctaid.x;
	mov.u32 	%r33, %ntid.x;
	mov.u32 	%r34, %tid.x;
	mad.lo.s32 	%r1, %r32, %r33, %r34;
	setp.ge.s32 	%p1, %r1, %r31;
	@%p1 bra 	$L__BB1_20;
	cvta.to.global.u64 	%rd17, %rd14;
	mul.wide.s32 	%rd18, %r1, 4;
	add.s64 	%rd3, %rd17, %rd18;
	ld.global.f32 	%f49, [%rd3];
	mov.b32 	%r79, 0;
	mov.u64 	%rd29, __cudart_i2opi_f;
$L__BB1_2:
	mul.f32 	%f13, %f49, 0f3F22F983;
	cvt.rni.s32.f32 	%r87, %f13;
	cvt.rn.f32.s32 	%f14, %r87;
	fma.rn.f32 	%f15, %f14, 0fBFC90FDA, %f49;
	fma.rn.f32 	%f16, %f14, 0fB3A22168, %f15;
	fma.rn.f32 	%f51, %f14, 0fA7C234C5, %f16;
	abs.f32 	%f4, %f49;
	setp.ltu.f32 	%p2, %f4, 0f47CE4780;
	mov.u32 	%r83, %r87;
	mov.f32 	%f50, %f51;
	@%p2 bra 	$L__BB1_10;
	setp.neu.f32 	%p3, %f4, 0f7F800000;
	@%p3 bra 	$L__BB1_5;
	mov.f32 	%f19, 0f00000000;
	mul.rn.f32 	%f50, %f49, %f19;
	mov.b32 	%r83, 0;
	bra.uni 	$L__BB1_10;
$L__BB1_5:
	mov.b32 	%r4, %f49;
	shl.b32 	%r37, %r4, 8;
	or.b32  	%r5, %r37, -2147483648;
	mov.b64 	%rd40, 0;
	mov.b32 	%r80, 0;
	mov.u64 	%rd38, %rd29;
	mov.u64 	%rd39, %rd2;
$L__BB1_6:
	.pragma "nounroll";
	ld.global.nc.u32 	%r38, [%rd38];
	mad.wide.u32 	%rd21, %r38, %r5, %rd40;
	shr.u64 	%rd40, %rd21, 32;
	st.local.u32 	[%rd39], %rd21;
	add.s32 	%r80, %r80, 1;
	add.s64 	%rd39, %rd39, 4;
	add.s64 	%rd38, %rd38, 4;
	setp.ne.s32 	%p4, %r80, 6;
	@%p4 bra 	$L__BB1_6;
	shr.u32 	%r39, %r4, 23;
	st.local.u32 	[%rd2+24], %rd40;
	and.b32  	%r8, %r39, 31;
	and.b32  	%r40, %r39, 224;
	add.s32 	%r41, %r40, -128;
	shr.u32 	%r42, %r41, 5;
	mul.wide.u32 	%rd22, %r42, 4;
	sub.s64 	%rd10, %rd2, %rd22;
	ld.local.u32 	%r81, [%rd10+24];
	ld.local.u32 	%r82, [%rd10+20];
	setp.eq.s32 	%p5, %r8, 0;
	@%p5 bra 	$L__BB1_9;
	shf.l.wrap.b32 	%r81, %r82, %r81, %r8;
	ld.local.u32 	%r43, [%rd10+16];
	shf.l.wrap.b32 	%r82, %r43, %r82, %r8;
$L__BB1_9:
	shr.u32 	%r44, %r81, 30;
	shf.l.wrap.b32 	%r45, %r82, %r81, 2;
	shl.b32 	%r46, %r82, 2;
	shr.u32 	%r47, %r45, 31;
	add.s32 	%r48, %r47, %r44;
	neg.s32 	%r49, %r48;
	setp.lt.s32 	%p6, %r4, 0;
	selp.b32 	%r83, %r49, %r48, %p6;
	xor.b32  	%r50, %r45, %r4;
	shr.s32 	%r51, %r45, 31;
	xor.b32  	%r52, %r51, %r45;
	xor.b32  	%r53, %r51, %r46;
	cvt.u64.u32 	%rd23, %r52;
	shl.b64 	%rd24, %rd23, 32;
	cvt.u64.u32 	%rd25, %r53;
	or.b64  	%rd26, %rd24, %rd25;
	cvt.rn.f64.s64 	%fd1, %rd26;
	mul.f64 	%fd2, %fd1, 0d3BF921FB54442D19;
	cvt.rn.f32.f64 	%f17, %fd2;
	neg.f32 	%f18, %f17;
	setp.lt.s32 	%p7, %r50, 0;
	selp.f32 	%f50, %f18, %f17, %p7;
$L__BB1_10:
	setp.ltu.f32 	%p8, %f4, 0f47CE4780;
	mul.rn.f32 	%f20, %f50, %f50;
	and.b32  	%r55, %r83, 1;
	setp.eq.b32 	%p9, %r55, 1;
	selp.f32 	%f21, 0f3F800000, %f50, %p9;
	fma.rn.f32 	%f22, %f20, %f21, 0f00000000;
	fma.rn.f32 	%f23, %f20, 0f37CBAC00, 0fBAB607ED;
	selp.f32 	%f24, %f23, 0fB94D4153, %p9;
	selp.f32 	%f25, 0f3D2AAABB, 0f3C0885E4, %p9;
	fma.rn.f32 	%f26, %f24, %f20, %f25;
	selp.f32 	%f27, 0fBEFFFFFF, 0fBE2AAAA8, %p9;
	fma.rn.f32 	%f28, %f26, %f20, %f27;
	fma.rn.f32 	%f29, %f28, %f22, %f21;
	and.b32  	%r56, %r83, 2;
	setp.eq.s32 	%p10, %r56, 0;
	mov.f32 	%f30, 0f00000000;
	sub.f32 	%f31, %f30, %f29;
	selp.f32 	%f8, %f29, %f31, %p10;
	@%p8 bra 	$L__BB1_18;
	setp.neu.f32 	%p11, %f4, 0f7F800000;
	@%p11 bra 	$L__BB1_13;
	mov.f32 	%f34, 0f00000000;
	mul.rn.f32 	%f51, %f49, %f34;
	mov.b32 	%r87, 0;
	bra.uni 	$L__BB1_18;
$L__BB1_13:
	mov.b32 	%r17, %f49;
	shl.b32 	%r58, %r17, 8;
	or.b32  	%r18, %r58, -2147483648;
	mov.b64 	%rd41, 0;
	mov.b32 	%r84, 0;
$L__BB1_14:
	.pragma "nounroll";
	mul.wide.u32 	%rd28, %r84, 4;
	add.s64 	%rd30, %rd29, %rd28;
	ld.global.nc.u32 	%r59, [%rd30];
	mad.wide.u32 	%rd31, %r59, %r18, %rd41;
	shr.u64 	%rd41, %rd31, 32;
	add.s64 	%rd32, %rd1, %rd28;
	st.local.u32 	[%rd32], %rd31;
	add.s32 	%r84, %r84, 1;
	setp.ne.s32 	%p12, %r84, 6;
	@%p12 bra 	$L__BB1_14;
	shr.u32 	%r60, %r17, 23;
	st.local.u32 	[%rd1+24], %rd41;
	and.b32  	%r21, %r60, 31;
	and.b32  	%r61, %r60, 224;
	add.s32 	%r62, %r61, -128;
	shr.u32 	%r63, %r62, 5;
	mul.wide.u32 	%rd33, %r63, 4;
	sub.s64 	%rd13, %rd1, %rd33;
	ld.local.u32 	%r85, [%rd13+24];
	ld.local.u32 	%r86, [%rd13+20];
	setp.eq.s32 	%p13, %r21, 0;
	@%p13 bra 	$L__BB1_17;
	shf.l.wrap.b32 	%r85, %r86, %r85, %r21;
	ld.local.u32 	%r64, [%rd13+16];
	shf.l.wrap.b32 	%r86, %r64, %r86, %r21;
$L__BB1_17:
	shr.u32 	%r65, %r85, 30;
	shf.l.wrap.b32 	%r66, %r86, %r85, 2;
	shl.b32 	%r67, %r86, 2;
	shr.u32 	%r68, %r66, 31;
	add.s32 	%r69, %r68, %r65;
	neg.s32 	%r70, %r69;
	setp.lt.s32 	%p14, %r17, 0;
	selp.b32 	%r87, %r70, %r69, %p14;
	xor.b32  	%r71, %r66, %r17;
	shr.s32 	%r72, %r66, 31;
	xor.b32  	%r73, %r72, %r66;
	xor.b32  	%r74, %r72, %r67;
	cvt.u64.u32 	%rd34, %r73;
	shl.b64 	%rd35, %rd34, 32;
	cvt.u64.u32 	%rd36, %r74;
	or.b64  	%rd37, %rd35, %rd36;
	cvt.rn.f64.s64 	%fd3, %rd37;
	mul.f64 	%fd4, %fd3, 0d3BF921FB54442D19;
	cvt.rn.f32.f64 	%f32, %fd4;
	neg.f32 	%f33, %f32;
	setp.lt.s32 	%p15, %r71, 0;
	selp.f32 	%f51, %f33, %f32, %p15;
$L__BB1_18:
	add.s32 	%r76, %r87, 1;
	mul.rn.f32 	%f35, %f51, %f51;
	and.b32  	%r77, %r87, 1;
	setp.eq.b32 	%p16, %r77, 1;
	selp.f32 	%f36, %f51, 0f3F800000, %p16;
	fma.rn.f32 	%f37, %f35, %f36, 0f00000000;
	fma.rn.f32 	%f38, %f35, 0f37CBAC00, 0fBAB607ED;
	selp.f32 	%f39, 0fB94D4153, %f38, %p16;
	selp.f32 	%f40, 0f3C0885E4, 0f3D2AAABB, %p16;
	fma.rn.f32 	%f41, %f39, %f35, %f40;
	selp.f32 	%f42, 0fBE2AAAA8, 0fBEFFFFFF, %p16;
	fma.rn.f32 	%f43, %f41, %f35, %f42;
	fma.rn.f32 	%f44, %f43, %f37, %f36;
	and.b32  	%r78, %r76, 2;
	setp.eq.s32 	%p17, %r78, 0;
	mov.f32 	%f45, 0f00000000;
	sub.f32 	%f46, %f45, %f44;
	selp.f32 	%f47, %f44, %f46, %p17;
	sqrt.rn.f32 	%f48, %f4;
	fma.rn.f32 	%f49, %f8, %f47, %f48;
	add.s32 	%r79, %r79, 1;
	setp.ne.s32 	%p18, %r79, 100;
	@%p18 bra 	$L__BB1_2;
	st.global.f32 	[%rd3], %f49;
$L__BB1_20:
	ret;

}


// ===== COMPILED SASS (sm_100) =====

	.target	sm_100

	.elftype	@"ET_EXEC"


//--------------------- .note.nv.tkinfo           --------------------------
	.section	.note.nv.tkinfo,"",@"SHT_NOTE"
	.sectionflags	@"SHF_NOTE_NV_TKINFO"
	.tkinfo
        /*0018*/ 	.word	0x00000002
        /*0030*/ 	.string	""
        /*0030*/ 	.string	"ptxas"
        /*0030*/ 	.string	"Cuda compilation tools, release 13.0, V13.0.88"
        /*0030*/ 	.string	"Build cuda_13.0.r13.0/compiler.36424714_0"
        /*0030*/ 	.string	"-arch sm_100 -m 64 "



//--------------------- .note.nv.cuinfo           --------------------------
	.section	.note.nv.cuinfo,"",@"SHT_NOTE"
	.sectionflags	@"SHF_NOTE_NV_CUINFO"
        /*0018*/ 	.short	0x0002
        /*001a*/ 	.short	0x0064
        /*001c*/ 	.short	0x0082
	.zero		2


//--------------------- .nv.info                  --------------------------
	.section	.nv.info,"",@"SHT_CUDA_INFO"
	.align	4


	//----- nvinfo : EIATTR_REGCOUNT
	.align		4
        /*0000*/ 	.byte	0x04, 0x2f
        /*0002*/ 	.short	(.L_2 - .L_1)
	.align		4
.L_1:
        /*0004*/ 	.word	index@(_Z11addConstantPffi)
        /*0008*/ 	.word	0x00000008


	//----- nvinfo : EIATTR_FRAME_SIZE
	.align		4
.L_2:
        /*000c*/ 	.byte	0x04, 0x11
        /*000e*/ 	.short	(.L_4 - .L_3)
	.align		4
.L_3:
        /*0010*/ 	.word	index@(_Z11addConstantPffi)
        /*0014*/ 	.word	0x00000000


	//----- nvinfo : EIATTR_REGCOUNT
	.align		4
.L_4:
        /*0018*/ 	.byte	0x04, 0x2f
        /*001a*/ 	.short	(.L_6 - .L_5)
	.align		4
.L_5:
        /*001c*/ 	.word	index@(_Z16computeIntensivePfi)
        /*0020*/ 	.word	0x00000018


	//----- nvinfo : EIATTR_FRAME_SIZE
	.align		4
.L_6:
        /*0024*/ 	.byte	0x04, 0x11
        /*0026*/ 	.short	(.L_8 - .L_7)
	.align		4
.L_7:
        /*0028*/ 	.word	index@($__internal_0_$__cuda_sm20_sqrt_rn_f32_slowpath)
        /*002c*/ 	.word	0x00000020


	//----- nvinfo : EIATTR_FRAME_SIZE
	.align		4
.L_8:
        /*0030*/ 	.byte	0x04, 0x11
        /*0032*/ 	.short	(.L_10 - .L_9)
	.align		4
.L_9:
        /*0034*/ 	.word	index@(_Z16computeIntensivePfi)
        /*0038*/ 	.word	0x00000020


	//----- nvinfo : EIATTR_MIN_STACK_SIZE
	.align		4
.L_10:
        /*003c*/ 	.byte	0x04, 0x12
        /*003e*/ 	.short	(.L_12 - .L_11)
	.align		4
.L_11:
        /*0040*/ 	.word	index@(_Z16computeIntensivePfi)
        /*0044*/ 	.word	0x00000020


	//----- nvinfo : EIATTR_MIN_STACK_SIZE
	.align		4
.L_12:
        /*0048*/ 	.byte	0x04, 0x12
        /*004a*/ 	.short	(.L_14 - .L_13)
	.align		4
.L_13:
        /*004c*/ 	.word	index@(_Z11addConstantPffi)
        /*0050*/ 	.word	0x00000000
.L_14:


//--------------------- .nv.compat                --------------------------
	.section	.nv.compat,"",@"SHT_CUDA_COMPAT_INFO"
	.align	4
        /*0000*/ 	.byte	0x02, 0x09, 0x00, 0x00, 0x02, 0x02, 0x01, 0x00, 0x02, 0x05, 0x05, 0x00, 0x03, 0x07, 0x01, 0x01
        /*0010*/ 	.byte	0x02, 0x03, 0x00, 0x00, 0x02, 0x06, 0x01, 0x00, 0x04, 0x0b, 0x08, 0x00, 0x01, 0x00, 0x00, 0x00
        /*0020*/ 	.byte	0x00, 0x00, 0x00, 0x00


//--------------------- .nv.info._Z16computeIntensivePfi --------------------------
	.section	.nv.info._Z16computeIntensivePfi,"",@"SHT_CUDA_INFO"
	.sectionflags	@""
	.align	4


	//----- nvinfo : EIATTR_CUDA_API_VERSION
	.align		4
        /*0000*/ 	.byte	0x04, 0x37
        /*0002*/ 	.short	(.L_16 - .L_15)
.L_15:
        /*0004*/ 	.word	0x00000082


	//----- nvinfo : EIATTR_KPARAM_INFO
	.align		4
.L_16:
        /*0008*/ 	.byte	0x04, 0x17
        /*000a*/ 	.short	(.L_18 - .L_17)
.L_17:
        /*000c*/ 	.word	0x00000000
        /*0010*/ 	.short	0x0001
        /*0012*/ 	.short	0x0008
        /*0014*/ 	.byte	0x00, 0xf0, 0x11, 0x00


	//----- nvinfo : EIATTR_KPARAM_INFO
	.align		4
.L_18:
        /*0018*/ 	.byte	0x04, 0x17
        /*001a*/ 	.short	(.L_20 - .L_19)
.L_19:
        /*001c*/ 	.word	0x00000000
        /*0020*/ 	.short	0x0000
        /*0022*/ 	.short	0x0000
        /*0024*/ 	.byte	0x00, 0xf5, 0x21, 0x00


	//----- nvinfo : EIATTR_SPARSE_MMA_MASK
	.align		4
.L_20:
        /*0028*/ 	.byte	0x03, 0x50
        /*002a*/ 	.short	0x0000


	//----- nvinfo : EIATTR_MAXREG_COUNT
	.align		4
        /*002c*/ 	.byte	0x03, 0x1b
        /*002e*/ 	.short	0x00ff


	//----- nvinfo : EIATTR_MERCURY_ISA_VERSION
	.align		4
        /*0030*/ 	.byte	0x03, 0x5f
        /*0032*/ 	.short	0x0101


	//----- nvinfo : EIATTR_VRC_CTA_INIT_COUNT
	.align		4
        /*0034*/ 	.byte	0x02, 0x4a
	.zero		1
	.zero		1


	//----- nvinfo : EIATTR_EXIT_INSTR_OFFSETS
	.align		4
        /*0038*/ 	.byte	0x04, 0x1c
        /*003a*/ 	.short	(.L_22 - .L_21)


	//   ....[0]....
.L_21:
        /*003c*/ 	.word	0x00000080


	//   ....[1]....
        /*0040*/ 	.word	0x00000bf0


	//----- nvinfo : EIATTR_CRS_STACK_SIZE
	.align		4
.L_22:
        /*0044*/ 	.byte	0x04, 0x1e
        /*0046*/ 	.short	(.L_24 - .L_23)
.L_23:
        /*0048*/ 	.word	0x00000000


	//----- nvinfo : EIATTR_CBANK_PARAM_SIZE
	.align		4
.L_24:
        /*004c*/ 	.byte	0x03, 0x19
        /*004e*/ 	.short	0x000c


	//----- nvinfo : EIATTR_PARAM_CBANK
	.align		4
        /*0050*/ 	.byte	0x04, 0x0a
        /*0052*/ 	.short	(.L_26 - .L_25)
	.align		4
.L_25:
        /*0054*/ 	.word	index@(.nv.constant0._Z16computeIntensivePfi)
        /*0058*/ 	.short	0x0380
        /*005a*/ 	.short	0x000c


	//----- nvinfo : EIATTR_SW_WAR
	.align		4
.L_26:
        /*005c*/ 	.byte	0x04, 0x36
        /*005e*/ 	.short	(.L_28 - .L_27)
.L_27:
        /*0060*/ 	.word	0x00000008
.L_28:


//--------------------- .nv.info._Z11addConstantPffi --------------------------
	.section	.nv.info._Z11addConstantPffi,"",@"SHT_CUDA_INFO"
	.sectionflags	@""
	.align	4


	//----- nvinfo : EIATTR_CUDA_API_VERSION
	.align		4
        /*0000*/ 	.byte	0x04, 0x37
        /*0002*/ 	.short	(.L_30 - .L_29)
.L_29:
        /*0004*/ 	.word	0x00000082


	//----- nvinfo : EIATTR_KPARAM_INFO
	.align		4
.L_30:
        /*0008*/ 	.byte	0x04, 0x17
        /*000a*/ 	.short	(.L_32 - .L_31)
.L_31:
        /*000c*/ 	.word	0x00000000
        /*0010*/ 	.short	0x0002
        /*0012*/ 	.short	0x000c
        /*0014*/ 	.byte	0x00, 0xf0, 0x11, 0x00


	//----- nvinfo : EIATTR_KPARAM_INFO
	.align		4
.L_32:
        /*0018*/ 	.byte	0x04, 0x17
        /*001a*/ 	.short	(.L_34 - .L_33)
.L_33:
        /*001c*/ 	.word	0x00000000
        /*0020*/ 	.short	0x0001
        /*0022*/ 	.short	0x0008
        /*0024*/ 	.byte	0x00, 0xf0, 0x11, 0x00


	//----- nvinfo : EIATTR_KPARAM_INFO
	.align		4
.L_34:
        /*0028*/ 	.byte	0x04, 0x17
        /*002a*/ 	.short	(.L_36 - .L_35)
.L_35:
        /*002c*/ 	.word	0x00000000
        /*0030*/ 	.short	0x0000
        /*0032*/ 	.short	0x0000
        /*0034*/ 	.byte	0x00, 0xf5, 0x21, 0x00


	//----- nvinfo : EIATTR_SPARSE_MMA_MASK
	.align		4
.L_36:
        /*0038*/ 	.byte	0x03, 0x50
        /*003a*/ 	.short	0x0000


	//----- nvinfo : EIATTR_MAXREG_COUNT
	.align		4
        /*003c*/ 	.byte	0x03, 0x1b
        /*003e*/ 	.short	0x00ff


	//----- nvinfo : EIATTR_MERCURY_ISA_VERSION
	.align		4
        /*0040*/ 	.byte	0x03, 0x5f
        /*0042*/ 	.short	0x0101


	//----- nvinfo : EIATTR_VRC_CTA_INIT_COUNT
	.align		4
        /*0044*/ 	.byte	0x02, 0x4a
	.zero		1
	.zero		1


	//----- nvinfo : EIATTR_EXIT_INSTR_OFFSETS
	.align		4
        /*0048*/ 	.byte	0x04, 0x1c
        /*004a*/ 	.short	(.L_38 - .L_37)


	//   ....[0]....
.L_37:
        /*004c*/ 	.word	0x00000070


	//   ....[1]....
        /*0050*/ 	.word	0x000000f0


	//----- nvinfo : EIATTR_CBANK_PARAM_SIZE
	.align		4
.L_38:
        /*0054*/ 	.byte	0x03, 0x19
        /*0056*/ 	.short	0x0010


	//----- nvinfo : EIATTR_PARAM_CBANK
	.align		4
        /*0058*/ 	.byte	0x04, 0x0a
        /*005a*/ 	.short	(.L_40 - .L_39)
	.align		4
.L_39:
        /*005c*/ 	.word	index@(.nv.constant0._Z11addConstantPffi)
        /*0060*/ 	.short	0x0380
        /*0062*/ 	.short	0x0010


	//----- nvinfo : EIATTR_SW_WAR
	.align		4
.L_40:
        /*0064*/ 	.byte	0x04, 0x36
        /*0066*/ 	.short	(.L_42 - .L_41)
.L_41:
        /*0068*/ 	.word	0x00000008
.L_42:


//--------------------- .nv.callgraph             --------------------------
	.section	.nv.callgraph,"",@"SHT_CUDA_CALLGRAPH"
	.align	4
	.sectionentsize	8
	.align		4
        /*0000*/ 	.word	0x00000000
	.align		4
        /*0004*/ 	.word	0xffffffff
	.align		4
        /*0008*/ 	.word	0x00000000
	.align		4
        /*000c*/ 	.word	0xfffffffe
	.align		4
        /*0010*/ 	.word	0x00000000
	.align		4
        /*0014*/ 	.word	0xfffffffd
	.align		4
        /*0018*/ 	.word	0x00000000
	.align		4
        /*001c*/ 	.word	0xfffffffc


//--------------------- .nv.constant4             --------------------------
	.section	.nv.constant4,"a",@progbits
	.align	8
	.align		8
.nv.constant4:
        /*0000*/ 	.dword	__cudart_i2opi_f


//--------------------- .text._Z16computeIntensivePfi --------------------------
	.section	.text._Z16computeIntensivePfi,"ax",@progbits
	.align	128
        .global         _Z16computeIntensivePfi
        .type           _Z16computeIntensivePfi,@function
        .size           _Z16computeIntensivePfi,(.L_x_14 - _Z16computeIntensivePfi)
        .other          _Z16computeIntensivePfi,@"STO_CUDA_ENTRY STV_DEFAULT"
_Z16computeIntensivePfi:
.text._Z16computeIntensivePfi:
[----:B------:R-:W0:Y:S01]  /*0000*/  LDC R1, c[0x0][0x37c] ;  /* 0x0000df00ff017b82 */ /* 0x000e220000000800 */
[----:B------:R-:W1:Y:S07]  /*0010*/  S2R R0, SR_TID.X ;  /* 0x0000000000007919 */ /* 0x000e6e0000002100 */
[----:B------:R-:W1:Y:S01]  /*0020*/  S2UR UR4, SR_CTAID.X ;  /* 0x00000000000479c3 */ /* 0x000e620000002500 */
[----:B------:R-:W2:Y:S01]  /*0030*/  LDCU UR5, c[0x0][0x388] ;  /* 0x00007100ff0577ac */ /* 0x000ea20008000800 */
[----:B0-----:R-:W-:-:S06]  /*0040*/  VIADD R1, R1, 0xffffffe0 ;  /* 0xffffffe001017836 */ /* 0x001fcc0000000000 */
[----:B------:R-:W1:Y:S02]  /*0050*/  LDC R3, c[0x0][0x360] ;  /* 0x0000d800ff037b82 */ /* 0x000e640000000800 */
[----:B-1----:R-:W-:-:S05]  /*0060*/  IMAD R3, R3, UR4, R0 ;  /* 0x0000000403037c24 */ /* 0x002fca000f8e0200 */
[----:B--2---:R-:W-:-:S13]  /*0070*/  ISETP.GE.AND P0, PT, R3, UR5, PT ;  /* 0x0000000503007c0c */ /* 0x004fda000bf06270 */
[----:B------:R-:W-:Y:S05]  /*0080*/  @P0 EXIT ;  /* 0x000000000000094d */ /* 0x000fea0003800000 */
[----:B------:R-:W0:Y:S01]  /*0090*/  LDC.64 R6, c[0x0][0x380] ;  /* 0x0000e000ff067b82 */ /* 0x000e220000000a00 */
[----:B------:R-:W1:Y:S01]  /*00a0*/  LDCU.64 UR8, c[0x0][0x358] ;  /* 0x00006b00ff0877ac */ /* 0x000e620008000a00 */
[----:B0-----:R-:W-:-:S05]  /*00b0*/  IMAD.WIDE R6, R3, 0x4, R6 ;  /* 0x0000000403067825 */ /* 0x001fca00078e0206 */
[----:B-1----:R0:W5:Y:S01]  /*00c0*/  LDG.E R5, desc[UR8][R6.64] ;  /* 0x0000000806057981 */ /* 0x002162000c1e1900 */
[----:B------:R-:W-:-:S05]  /*00d0*/  UMOV UR4, URZ ;  /* 0x000000ff00047c82 */ /* 0x000fca0008000000 */
.L_x_10:
[C---:B-----5:R-:W-:Y:S01]  /*00e0*/  FMUL R0, R5.reuse, 0.63661974668502807617 ;  /* 0x3f22f98305007820 */ /* 0x060fe20000400000 */
[C---:B------:R-:W-:Y:S01]  /*00f0*/  FSETP.GE.AND P0, PT, |R5|.reuse, 105615, PT ;  /* 0x47ce47800500780b */ /* 0x040fe20003f06200 */
[----:B------:R-:W-:Y:S01]  /*0100*/  UIADD3 UR4, UPT, UPT, UR4, 0x1, URZ ;  /* 0x0000000104047890 */ /* 0x000fe2000fffe0ff */
[----:B------:R-:W-:Y:S01]  /*0110*/  BSSY.RECONVERGENT B0, `(.L_x_0) ;  /* 0x0000042000007945 */ /* 0x000fe20003800200 */
[----:B------:R-:W-:Y:S02]  /*0120*/  FADD R9, |R5|, -RZ ;  /* 0x800000ff05097221 */ /* 0x000fe40000000200 */
[----:B------:R-:W1:Y:S01]  /*0130*/  F2I.NTZ R0, R0 ;  /* 0x0000000000007305 */ /* 0x000e620000203100 */
[----:B------:R-:W-:Y:S01]  /*0140*/  UISETP.NE.AND UP0, UPT, UR4, 0x64, UPT ;  /* 0x000000640400788c */ /* 0x000fe2000bf05270 */
[----:B-1----:R-:W-:Y:S01]  /*0150*/  I2FP.F32.S32 R16, R0 ;  /* 0x0000000000107245 */ /* 0x002fe20000201400 */
[----:B------:R-:W-:-:S04]  /*0160*/  IMAD.MOV.U32 R17, RZ, RZ, R0 ;  /* 0x000000ffff117224 */ /* 0x000fc800078e0000 */
[----:B------:R-:W-:-:S04]  /*0170*/  FFMA R3, R16, -1.5707962512969970703, R5 ;  /* 0xbfc90fda10037823 */ /* 0x000fc80000000005 */
[----:B------:R-:W-:-:S04]  /*0180*/  FFMA R3, R16, -7.5497894158615963534e-08, R3 ;  /* 0xb3a2216810037823 */ /* 0x000fc80000000003 */
[----:B------:R-:W-:-:S04]  /*0190*/  FFMA R16, R16, -5.3903029534742383927e-15, R3 ;  /* 0xa7c234c510107823 */ /* 0x000fc80000000003 */
[----:B------:R-:W-:Y:S01]  /*01a0*/  IMAD.MOV.U32 R2, RZ, RZ, R16 ;  /* 0x000000ffff027224 */ /* 0x000fe200078e0010 */
[----:B------:R-:W-:Y:S06]  /*01b0*/  @!P0 BRA `(.L_x_1) ;  /* 0x0000000000dc8947 */ /* 0x000fec0003800000 */
[----:B------:R-:W-:-:S13]  /*01c0*/  FSETP.NEU.AND P0, PT, |R5|, +INF , PT ;  /* 0x7f8000000500780b */ /* 0x000fda0003f0d200 */
[----:B------:R-:W-:Y:S01]  /*01d0*/  @!P0 FMUL R2, RZ, R5 ;  /* 0x00000005ff028220 */ /* 0x000fe20000400000 */
[----:B------:R-:W-:Y:S01]  /*01e0*/  @!P0 IMAD.MOV.U32 R0, RZ, RZ, RZ ;  /* 0x000000ffff008224 */ /* 0x000fe200078e00ff */
[----:B------:R-:W-:Y:S06]  /*01f0*/  @!P0 BRA `(.L_x_1) ;  /* 0x0000000000cc8947 */ /* 0x000fec0003800000 */
[----:B------:R-:W-:Y:S02]  /*0200*/  IMAD.SHL.U32 R2, R5, 0x100, RZ ;  /* 0x0000010005027824 */ /* 0x000fe400078e00ff */
[----:B------:R-:W-:Y:S02]  /*0210*/  HFMA2 R8, -RZ, RZ, 0, 0 ;  /* 0x00000000ff087431 */ /* 0x000fe400000001ff */
[----:B------:R-:W-:Y:S01]  /*0220*/  IMAD.MOV.U32 R0, RZ, RZ, R1 ;  /* 0x000000ffff007224 */ /* 0x000fe200078e0001 */
[----:B------:R-:W1:Y:S01]  /*0230*/  LDCU.64 UR10, c[0x4][URZ] ;  /* 0x01000000ff0a77ac */ /* 0x000e620008000a00 */
[----:B------:R-:W-:Y:S01]  /*0240*/  LOP3.LUT R15, R2, 0x80000000, RZ, 0xfc, !PT ;  /* 0x80000000020f7812 */ /* 0x000fe200078efcff */
[----:B------:R-:W-:Y:S01]  /*0250*/  UMOV UR6, URZ ;  /* 0x000000ff00067c82 */ /* 0x000fe20008000000 */
[----:B------:R-:W-:-:S05]  /*0260*/  UMOV UR5, URZ ;  /* 0x000000ff00057c82 */ /* 0x000fca0008000000 */
.L_x_2:
[----:B-1----:R-:W-:Y:S02]  /*0270*/  IMAD.U32 R10, RZ, RZ, UR10 ;  /* 0x0000000aff0a7e24 */ /* 0x002fe4000f8e00ff */
[----:B------:R-:W-:-:S05]  /*0280*/  IMAD.U32 R11, RZ, RZ, UR11 ;  /* 0x0000000bff0b7e24 */ /* 0x000fca000f8e00ff */
[----:B------:R-:W2:Y:S01]  /*0290*/  LDG.E.CONSTANT R2, desc[UR8][R10.64] ;  /* 0x000000080a027981 */ /* 0x000ea2000c1e9900 */
[----:B------:R-:W-:Y:S02]  /*02a0*/  UIADD3 UR10, UP1, UPT, UR10, 0x4, URZ ;  /* 0x000000040a0a7890 */ /* 0x000fe4000ff3e0ff */
[----:B------:R-:W-:Y:S02]  /*02b0*/  UIADD3 UR5, UPT, UPT, UR5, 0x1, URZ ;  /* 0x0000000105057890 */ /* 0x000fe4000fffe0ff */
[----:B------:R-:W-:Y:S02]  /*02c0*/  UIADD3.X UR11, UPT, UPT, URZ, UR11, URZ, UP1, !UPT ;  /* 0x0000000bff0b7290 */ /* 0x000fe40008ffe4ff */
[----:B------:R-:W-:Y:S01]  /*02d0*/  UISETP.NE.AND UP1, UPT, UR5, 0x6, UPT ;  /* 0x000000060500788c */ /* 0x000fe2000bf25270 */
[----:B--2---:R-:W-:-:S03]  /*02e0*/  IMAD.WIDE.U32 R2, R2, R15, RZ ;  /* 0x0000000f02027225 */ /* 0x004fc600078e00ff */
[----:B------:R-:W-:-:S04]  /*02f0*/  IADD3 R13, P0, PT, R2, R8, RZ ;  /* 0x00000008020d7210 */ /* 0x000fc80007f1e0ff */
[----:B------:R-:W-:Y:S01]  /*0300*/  IADD3.X R8, PT, PT, R3, UR6, RZ, P0, !PT ;  /* 0x0000000603087c10 */ /* 0x000fe200087fe4ff */
[----:B------:R1:W-:Y:S02]  /*0310*/  STL [R0], R13 ;  /* 0x0000000d00007387 */ /* 0x0003e40000100800 */
[----:B-1----:R-:W-:Y:S01]  /*0320*/  VIADD R0, R0, 0x4 ;  /* 0x0000000400007836 */ /* 0x002fe20000000000 */
[----:B------:R-:W-:Y:S06]  /*0330*/  BRA.U UP1, `(.L_x_2) ;  /* 0xfffffffd01cc7547 */ /* 0x000fec000b83ffff */
[----:B------:R-:W-:Y:S01]  /*0340*/  SHF.R.U32.HI R4, RZ, 0x17, R5 ;  /* 0x00000017ff047819 */ /* 0x000fe20000011605 */
[----:B------:R1:W-:Y:S03]  /*0350*/  STL [R1+0x18], R8 ;  /* 0x0000180801007387 */ /* 0x0003e60000100800 */
[C---:B------:R-:W-:Y:S02]  /*0360*/  LOP3.LUT R0, R4.reuse, 0xe0, RZ, 0xc0, !PT ;  /* 0x000000e004007812 */ /* 0x040fe400078ec0ff */
[----:B------:R-:W-:-:S03]  /*0370*/  LOP3.LUT P0, RZ, R4, 0x1f, RZ, 0xc0, !PT ;  /* 0x0000001f04ff7812 */ /* 0x000fc6000780c0ff */
[----:B------:R-:W-:-:S05]  /*0380*/  VIADD R0, R0, 0xffffff80 ;  /* 0xffffff8000007836 */ /* 0x000fca0000000000 */
[----:B------:R-:W-:-:S05]  /*0390*/  SHF.R.U32.HI R0, RZ, 0x5, R0 ;  /* 0x00000005ff007819 */ /* 0x000fca0000011600 */
[----:B------:R-:W-:-:S05]  /*03a0*/  IMAD R12, R0, -0x4, R1 ;  /* 0xfffffffc000c7824 */ /* 0x000fca00078e0201 */
[----:B------:R-:W2:Y:S04]  /*03b0*/  LDL R0, [R12+0x18] ;  /* 0x000018000c007983 */ /* 0x000ea80000100800 */
[----:B------:R-:W2:Y:S04]  /*03c0*/  LDL R3, [R12+0x14] ;  /* 0x000014000c037983 */ /* 0x000ea80000100800 */
[----:B------:R-:W3:Y:S01]  /*03d0*/  @P0 LDL R2, [R12+0x10] ;  /* 0x000010000c020983 */ /* 0x000ee20000100800 */
[----:B------:R-:W-:Y:S01]  /*03e0*/  LOP3.LUT R4, R4, 0x1f, RZ, 0xc0, !PT ;  /* 0x0000001f04047812 */ /* 0x000fe200078ec0ff */
[----:B------:R-:W-:Y:S01]  /*03f0*/  UMOV UR6, 0x54442d19 ;  /* 0x54442d1900067882 */ /* 0x000fe20000000000 */
[----:B------:R-:W-:-:S02]  /*0400*/  UMOV UR7, 0x3bf921fb ;  /* 0x3bf921fb00077882 */ /* 0x000fc40000000000 */
[-C--:B--2---:R-:W-:Y:S02]  /*0410*/  @P0 SHF.L.W.U32.HI R0, R3, R4.reuse, R0 ;  /* 0x0000000403000219 */ /* 0x084fe40000010e00 */
[----:B---3--:R-:W-:Y:S02]  /*0420*/  @P0 SHF.L.W.U32.HI R3, R2, R4, R3 ;  /* 0x0000000402030219 */ /* 0x008fe40000010e03 */
[----:B------:R-:W-:Y:S02]  /*0430*/  ISETP.GE.AND P0, PT, R5, RZ, PT ;  /* 0x000000ff0500720c */ /* 0x000fe40003f06270 */
[C---:B------:R-:W-:Y:S02]  /*0440*/  SHF.L.W.U32.HI R2, R3.reuse, 0x2, R0 ;  /* 0x0000000203027819 */ /* 0x040fe40000010e00 */
[----:B------:R-:W-:Y:S02]  /*0450*/  SHF.L.U32 R3, R3, 0x2, RZ ;  /* 0x0000000203037819 */ /* 0x000fe400000006ff */
[----:B------:R-:W-:-:S04]  /*0460*/  SHF.R.S32.HI R4, RZ, 0x1f, R2 ;  /* 0x0000001fff047819 */ /* 0x000fc80000011402 */
[C---:B------:R-:W-:Y:S02]  /*0470*/  LOP3.LUT R10, R4.reuse, R3, RZ, 0x3c, !PT ;  /* 0x00000003040a7212 */ /* 0x040fe400078e3cff */
[----:B------:R-:W-:Y:S02]  /*0480*/  LOP3.LUT R11, R4, R2, RZ, 0x3c, !PT ;  /* 0x00000002040b7212 */ /* 0x000fe400078e3cff */
[----:B------:R-:W-:Y:S02]  /*0490*/  SHF.R.U32.HI R3, RZ, 0x1e, R0 ;  /* 0x0000001eff037819 */ /* 0x000fe40000011600 */
[C---:B------:R-:W-:Y:S02]  /*04a0*/  LOP3.LUT R4, R2.reuse, R5, RZ, 0x3c, !PT ;  /* 0x0000000502047212 */ /* 0x040fe400078e3cff */
[----:B------:R-:W2:Y:S01]  /*04b0*/  I2F.F64.S64 R10, R10 ;  /* 0x0000000a000a7312 */ /* 0x000ea20000301c00 */
[----:B------:R-:W-:Y:S02]  /*04c0*/  LEA.HI R0, R2, R3, RZ, 0x1 ;  /* 0x0000000302007211 */ /* 0x000fe400078f08ff */
[----:B------:R-:W-:-:S03]  /*04d0*/  ISETP.GE.AND P1, PT, R4, RZ, PT ;  /* 0x000000ff0400720c */ /* 0x000fc60003f26270 */
[----:B------:R-:W-:-:S04]  /*04e0*/  IMAD.MOV R2, RZ, RZ, -R0 ;  /* 0x000000ffff027224 */ /* 0x000fc800078e0a00 */
[----:B------:R-:W-:Y:S01]  /*04f0*/  @!P0 IMAD.MOV.U32 R0, RZ, RZ, R2 ;  /* 0x000000ffff008224 */ /* 0x000fe200078e0002 */
[----:B--2---:R-:W-:-:S10]  /*0500*/  DMUL R12, R10, UR6 ;  /* 0x000000060a0c7c28 */ /* 0x004fd40008000000 */
[----:B------:R-:W2:Y:S02]  /*0510*/  F2F.F32.F64 R12, R12 ;  /* 0x0000000c000c7310 */ /* 0x000ea40000301000 */
[----:B-12---:R-:W-:-:S07]  /*0520*/  FSEL R2, -R12, R12, !P1 ;  /* 0x0000000c0c027208 */ /* 0x006fce0004800100 */
.L_x_1:
[----:B------:R-:W-:Y:S05]  /*0530*/  BSYNC.RECONVERGENT B0 ;  /* 0x0000000000007941 */ /* 0x000fea0003800200 */
.L_x_0:
[----:B------:R-:W-:Y:S02]  /*0540*/  IMAD.MOV.U32 R13, RZ, RZ, 0x37cbac00 ;  /* 0x37cbac00ff0d7424 */ /* 0x000fe400078e00ff */
[----:B------:R-:W-:Y:S01]  /*0550*/  FMUL R3, R2, R2 ;  /* 0x0000000202037220 */ /* 0x000fe20000400000 */
[----:B------:R-:W-:Y:S01]  /*0560*/  LOP3.LUT R8, R0, 0x1, RZ, 0xc0, !PT ;  /* 0x0000000100087812 */ /* 0x000fe200078ec0ff */
[----:B------:R-:W-:Y:S01]  /*0570*/  IMAD.MOV.U32 R14, RZ, RZ, 0x3d2aaabb ;  /* 0x3d2aaabbff0e7424 */ /* 0x000fe200078e00ff */
[----:B------:R-:W-:Y:S01]  /*0580*/  MOV R15, 0x3effffff ;  /* 0x3effffff000f7802 */ /* 0x000fe20000000f00 */
[----:B------:R-:W-:Y:S01]  /*0590*/  FFMA R4, R3, R13, -0.0013887860113754868507 ;  /* 0xbab607ed03047423 */ /* 0x000fe2000000000d */
[----:B------:R-:W-:Y:S01]  /*05a0*/  ISETP.NE.U32.AND P1, PT, R8, 0x1, PT ;  /* 0x000000010800780c */ /* 0x000fe20003f25070 */
[----:B------:R-:W-:Y:S01]  /*05b0*/  BSSY.RECONVERGENT B0, `(.L_x_3) ;  /* 0x0000040000007945 */ /* 0x000fe20003800200 */
[----:B------:R-:W-:Y:S02]  /*05c0*/  LOP3.LUT P0, RZ, R0, 0x2, RZ, 0xc0, !PT ;  /* 0x0000000200ff7812 */ /* 0x000fe4000780c0ff */
[----:B------:R-:W-:-:S02]  /*05d0*/  FSEL R4, R4, -0.00019574658654164522886, !P1 ;  /* 0xb94d415304047808 */ /* 0x000fc40004800000 */
[----:B------:R-:W-:Y:S02]  /*05e0*/  FSEL R8, R14, 0.0083327032625675201416, !P1 ;  /* 0x3c0885e40e087808 */ /* 0x000fe40004800000 */
[----:B------:R-:W-:Y:S02]  /*05f0*/  FSEL R0, R2, 1, P1 ;  /* 0x3f80000002007808 */ /* 0x000fe40000800000 */
[----:B------:R-:W-:Y:S01]  /*0600*/  FSEL R19, -R15, -0.16666662693023681641, !P1 ;  /* 0xbe2aaaa80f137808 */ /* 0x000fe20004800100 */
[----:B------:R-:W-:Y:S01]  /*0610*/  FFMA R4, R3, R4, R8 ;  /* 0x0000000403047223 */ /* 0x000fe20000000008 */
[----:B------:R-:W-:Y:S01]  /*0620*/  FSETP.GE.AND P1, PT, |R5|, 105615, PT ;  /* 0x47ce47800500780b */ /* 0x000fe20003f26200 */
[C---:B------:R-:W-:Y:S02]  /*0630*/  FFMA R11, R3.reuse, R0, RZ ;  /* 0x00000000030b7223 */ /* 0x040fe400000000ff */
[----:B------:R-:W-:-:S04]  /*0640*/  FFMA R4, R3, R4, R19 ;  /* 0x0000000403047223 */ /* 0x000fc80000000013 */
[----:B------:R-:W-:-:S04]  /*0650*/  FFMA R12, R11, R4, R0 ;  /* 0x000000040b0c7223 */ /* 0x000fc80000000000 */
[----:B------:R-:W-:Y:S02]  /*0660*/  @P0 FADD R12, RZ, -R12 ;  /* 0x8000000cff0c0221 */ /* 0x000fe40000000000 */
[----:B------:R-:W-:Y:S05]  /*0670*/  @!P1 BRA `(.L_x_4) ;  /* 0x0000000000cc9947 */ /* 0x000fea0003800000 */
[----:B------:R-:W-:-:S13]  /*0680*/  FSETP.NEU.AND P0, PT, |R5|, +INF , PT ;  /* 0x7f8000000500780b */ /* 0x000fda0003f0d200 */
[----:B------:R-:W-:Y:S01]  /*0690*/  @!P0 FMUL R16, RZ, R5 ;  /* 0x00000005ff108220 */ /* 0x000fe20000400000 */
[----:B------:R-:W-:Y:S01]  /*06a0*/  @!P0 IMAD.MOV.U32 R17, RZ, RZ, RZ ;  /* 0x000000ffff118224 */ /* 0x000fe200078e00ff */
[----:B------:R-:W-:Y:S06]  /*06b0*/  @!P0 BRA `(.L_x_4) ;  /* 0x0000000000bc8947 */ /* 0x000fec0003800000 */
[----:B------:R-:W1:Y:S01]  /*06c0*/  LDC.64 R2, c[0x4][RZ] ;  /* 0x01000000ff027b82 */ /* 0x000e620000000a00 */
[----:B------:R-:W-:Y:S01]  /*06d0*/  IMAD.SHL.U32 R4, R5, 0x100, RZ ;  /* 0x0000010005047824 */ /* 0x000fe200078e00ff */
[----:B------:R-:W-:Y:S01]  /*06e0*/  UMOV UR5, URZ ;  /* 0x000000ff00057c82 */ /* 0x000fe20008000000 */
[----:B------:R-:W-:Y:S02]  /*06f0*/  IMAD.MOV.U32 R8, RZ, RZ, RZ ;  /* 0x000000ffff087224 */ /* 0x000fe400078e00ff */
[----:B------:R-:W-:Y:S01]  /*0700*/  IMAD.MOV.U32 R0, RZ, RZ, RZ ;  /* 0x000000ffff007224 */ /* 0x000fe200078e00ff */
[----:B------:R-:W-:-:S07]  /*0710*/  LOP3.LUT R21, R4, 0x80000000, RZ, 0xfc, !PT ;  /* 0x8000000004157812 */ /* 0x000fce00078efcff */
.L_x_5:
[----:B-1----:R-:W-:-:S05]  /*0720*/  IMAD.WIDE.U32 R16, R0, 0x4, R2 ;  /* 0x0000000400107825 */ /* 0x002fca00078e0002 */
[----:B--2---:R-:W2:Y:S01]  /*0730*/  LDG.E.CONSTANT R10, desc[UR8][R16.64] ;  /* 0x00000008100a7981 */ /* 0x004ea2000c1e9900 */
[C---:B------:R-:W-:Y:S01]  /*0740*/  LEA R4, R0.reuse, R1, 0x2 ;  /* 0x0000000100047211 */ /* 0x040fe200078e10ff */
[----:B------:R-:W-:-:S05]  /*0750*/  VIADD R0, R0, 0x1 ;  /* 0x0000000100007836 */ /* 0x000fca0000000000 */
[----:B------:R-:W-:Y:S01]  /*0760*/  ISETP.NE.AND P0, PT, R0, 0x6, PT ;  /* 0x000000060000780c */ /* 0x000fe20003f05270 */
[----:B--2---:R-:W-:-:S03]  /*0770*/  IMAD.WIDE.U32 R10, R10, R21, RZ ;  /* 0x000000150a0a7225 */ /* 0x004fc600078e00ff */
[----:B------:R-:W-:-:S04]  /*0780*/  IADD3 R19, P1, PT, R10, R8, RZ ;  /* 0x000000080a137210 */ /* 0x000fc80007f3e0ff */
[----:B------:R-:W-:Y:S01]  /*0790*/  IADD3.X R8, PT, PT, R11, UR5, RZ, P1, !PT ;  /* 0x000000050b087c10 */ /* 0x000fe20008ffe4ff */
[----:B------:R2:W-:Y:S04]  /*07a0*/  STL [R4], R19 ;  /* 0x0000001304007387 */ /* 0x0005e80000100800 */
[----:B------:R-:W-:Y:S05]  /*07b0*/  @P0 BRA `(.L_x_5) ;  /* 0xfffffffc00d80947 */ /* 0x000fea000383ffff */
[----:B--2---:R-:W-:Y:S01]  /*07c0*/  SHF.R.U32.HI R4, RZ, 0x17, R5 ;  /* 0x00000017ff047819 */ /* 0x004fe20000011605 */
        /* <DEDUP_REMOVED lines=11> */
[----:B------:R-:W-:Y:S01]  /*0880*/  UMOV UR7, 0x3bf921fb ;  /* 0x3bf921fb00077882 */ /* 0x000fe20000000000 */
[----:B------:R-:W-:-:S02]  /*0890*/  ISETP.GE.AND P1, PT, R5, RZ, PT ;  /* 0x000000ff0500720c */ /* 0x000fc40003f26270 */
[-C--:B--2---:R-:W-:Y:S02]  /*08a0*/  @P0 SHF.L.W.U32.HI R0, R3, R4.reuse, R0 ;  /* 0x0000000403000219 */ /* 0x084fe40000010e00 */
[----:B---3--:R-:W-:Y:S02]  /*08b0*/  @P0 SHF.L.W.U32.HI R3, R2, R4, R3 ;  /* 0x0000000402030219 */ /* 0x008fe40000010e03 */
[--C-:B------:R-:W-:Y:S02]  /*08c0*/  SHF.R.U32.HI R17, RZ, 0x1e, R0.reuse ;  /* 0x0000001eff117819 */ /* 0x100fe40000011600 */
[C---:B------:R-:W-:Y:S01]  /*08d0*/  SHF.L.W.U32.HI R2, R3.reuse, 0x2, R0 ;  /* 0x0000000203027819 */ /* 0x040fe20000010e00 */
[----:B------:R-:W-:-:S03]  /*08e0*/  IMAD.SHL.U32 R3, R3, 0x4, RZ ;  /* 0x0000000403037824 */ /* 0x000fc600078e00ff */
[----:B------:R-:W-:Y:S02]  /*08f0*/  SHF.R.S32.HI R4, RZ, 0x1f, R2 ;  /* 0x0000001fff047819 */ /* 0x000fe40000011402 */
[----:B------:R-:W-:Y:S02]  /*0900*/  LOP3.LUT R0, R2, R5, RZ, 0x3c, !PT ;  /* 0x0000000502007212 */ /* 0x000fe400078e3cff */
[C---:B------:R-:W-:Y:S02]  /*0910*/  LOP3.LUT R10, R4.reuse, R3, RZ, 0x3c, !PT ;  /* 0x00000003040a7212 */ /* 0x040fe400078e3cff */
[----:B------:R-:W-:Y:S02]  /*0920*/  LOP3.LUT R11, R4, R2, RZ, 0x3c, !PT ;  /* 0x00000002040b7212 */ /* 0x000fe400078e3cff */
[----:B------:R-:W-:Y:S02]  /*0930*/  LEA.HI R17, R2, R17, RZ, 0x1 ;  /* 0x0000001102117211 */ /* 0x000fe400078f08ff */
[----:B------:R-:W-:-:S02]  /*0940*/  ISETP.GE.AND P0, PT, R0, RZ, PT ;  /* 0x000000ff0000720c */ /* 0x000fc40003f06270 */
[----:B------:R-:W2:Y:S01]  /*0950*/  I2F.F64.S64 R10, R10 ;  /* 0x0000000a000a7312 */ /* 0x000ea20000301c00 */
[----:B------:R-:W-:-:S05]  /*0960*/  IMAD.MOV R0, RZ, RZ, -R17 ;  /* 0x000000ffff007224 */ /* 0x000fca00078e0a11 */
[----:B------:R-:W-:Y:S01]  /*0970*/  @!P1 MOV R17, R0 ;  /* 0x0000000000119202 */ /* 0x000fe20000000f00 */
[----:B--2---:R-:W-:-:S10]  /*0980*/  DMUL R18, R10, UR6 ;  /* 0x000000060a127c28 */ /* 0x004fd40008000000 */
[----:B------:R-:W2:Y:S02]  /*0990*/  F2F.F32.F64 R18, R18 ;  /* 0x0000001200127310 */ /* 0x000ea40000301000 */
[----:B-12---:R-:W-:-:S07]  /*09a0*/  FSEL R16, -R18, R18, !P0 ;  /* 0x0000001212107208 */ /* 0x006fce0004000100 */
.L_x_4:
[----:B------:R-:W-:Y:S05]  /*09b0*/  BSYNC.RECONVERGENT B0 ;  /* 0x0000000000007941 */ /* 0x000fea0003800200 */
.L_x_3:
[----:B------:R-:W-:Y:S01]  /*09c0*/  FMUL R2, R16, R16 ;  /* 0x0000001010027220 */ /* 0x000fe20000400000 */
[----:B------:R-:W-:Y:S01]  /*09d0*/  LOP3.LUT R0, R17, 0x1, RZ, 0xc0, !PT ;  /* 0x0000000111007812 */ /* 0x000fe200078ec0ff */
[----:B------:R-:W-:Y:S01]  /*09e0*/  VIADD R9, R9, 0xf3000000 ;  /* 0xf300000009097836 */ /* 0x000fe20000000000 */
[----:B------:R1:W2:Y:S01]  /*09f0*/  MUFU.RSQ R4, |R5| ;  /* 0x4000000500047308 */ /* 0x0002a20000001400 */
[----:B------:R-:W-:Y:S01]  /*0a00*/  FFMA R13, R2, R13, -0.0013887860113754868507 ;  /* 0xbab607ed020d7423 */ /* 0x000fe2000000000d */
[----:B------:R-:W-:Y:S01]  /*0a10*/  ISETP.NE.U32.AND P1, PT, R0, 0x1, PT ;  /* 0x000000010000780c */ /* 0x000fe20003f25070 */
[----:B------:R-:W-:Y:S01]  /*0a20*/  VIADD R17, R17, 0x1 ;  /* 0x0000000111117836 */ /* 0x000fe20000000000 */
[----:B------:R-:W-:Y:S02]  /*0a30*/  BSSY.RECONVERGENT B0, `(.L_x_6) ;  /* 0x0000018000007945 */ /* 0x000fe40003800200 */
[----:B------:R-:W-:Y:S02]  /*0a40*/  FSEL R3, R14, 0.0083327032625675201416, P1 ;  /* 0x3c0885e40e037808 */ /* 0x000fe40000800000 */
[----:B------:R-:W-:-:S02]  /*0a50*/  FSEL R13, R13, -0.00019574658654164522886, P1 ;  /* 0xb94d41530d0d7808 */ /* 0x000fc40000800000 */
[----:B------:R-:W-:Y:S02]  /*0a60*/  FSEL R15, -R15, -0.16666662693023681641, P1 ;  /* 0xbe2aaaa80f0f7808 */ /* 0x000fe40000800100 */
[----:B------:R-:W-:Y:S01]  /*0a70*/  FSEL R0, R16, 1, !P1 ;  /* 0x3f80000010007808 */ /* 0x000fe20004800000 */
[C---:B------:R-:W-:Y:S01]  /*0a80*/  FFMA R3, R2.reuse, R13, R3 ;  /* 0x0000000d02037223 */ /* 0x040fe20000000003 */
[----:B------:R-:W-:Y:S02]  /*0a90*/  ISETP.GT.U32.AND P1, PT, R9, 0x727fffff, PT ;  /* 0x727fffff0900780c */ /* 0x000fe40003f24070 */
[----:B------:R-:W-:Y:S01]  /*0aa0*/  LOP3.LUT P0, RZ, R17, 0x2, RZ, 0xc0, !PT ;  /* 0x0000000211ff7812 */ /* 0x000fe2000780c0ff */
[C---:B------:R-:W-:Y:S01]  /*0ab0*/  FFMA R15, R2.reuse, R3, R15 ;  /* 0x00000003020f7223 */ /* 0x040fe2000000000f */
[----:B------:R-:W-:-:S04]  /*0ac0*/  FFMA R3, R2, R0, RZ ;  /* 0x0000000002037223 */ /* 0x000fc800000000ff */
[----:B------:R-:W-:-:S07]  /*0ad0*/  FFMA R15, R3, R15, R0 ;  /* 0x0000000f030f7223 */ /* 0x000fce0000000000 */
[----:B------:R-:W-:Y:S01]  /*0ae0*/  @P0 FADD R15, RZ, -R15 ;  /* 0x8000000fff0f0221 */ /* 0x000fe20000000000 */
[----:B-12---:R-:W-:Y:S06]  /*0af0*/  @!P1 BRA `(.L_x_7) ;  /* 0x00000000001c9947 */ /* 0x006fec0003800000 */
[----:B------:R-:W-:Y:S01]  /*0b00*/  BSSY.RECONVERGENT B1, `(.L_x_8) ;  /* 0x0000004000017945 */ /* 0x000fe20003800200 */
[----:B------:R-:W-:Y:S01]  /*0b10*/  FADD R5, |R5|, -RZ ;  /* 0x800000ff05057221 */ /* 0x000fe20000000200 */
[----:B------:R-:W-:-:S07]  /*0b20*/  MOV R8, 0xb40 ;  /* 0x00000b4000087802 */ /* 0x000fce0000000f00 */
[----:B0-----:R-:W-:Y:S05]  /*0b30*/  CALL.REL.NOINC `($__internal_0_$__cuda_sm20_sqrt_rn_f32_slowpath) ;  /* 0x0000000000307944 */ /* 0x001fea0003c00000 */
[----:B------:R-:W-:Y:S05]  /*0b40*/  BSYNC.RECONVERGENT B1 ;  /* 0x0000000000017941 */ /* 0x000fea0003800200 */
.L_x_8:
[----:B------:R-:W-:Y:S01]  /*0b50*/  IMAD.MOV.U32 R5, RZ, RZ, R0 ;  /* 0x000000ffff057224 */ /* 0x000fe200078e0000 */
[----:B------:R-:W-:Y:S06]  /*0b60*/  BRA `(.L_x_9) ;  /* 0x0000000000107947 */ /* 0x000fec0003800000 */
.L_x_7:
[C---:B------:R-:W-:Y:S01]  /*0b70*/  FMUL.FTZ R0, R4.reuse, |R5| ;  /* 0x4000000504007220 */ /* 0x040fe20000410000 */
[----:B------:R-:W-:-:S03]  /*0b80*/  FMUL.FTZ R2, R4, 0.5 ;  /* 0x3f00000004027820 */ /* 0x000fc60000410000 */
[----:B------:R-:W-:-:S04]  /*0b90*/  FFMA R5, -R0, R0, |R5| ;  /* 0x0000000000057223 */ /* 0x000fc80000000505 */
[----:B------:R-:W-:-:S07]  /*0ba0*/  FFMA R5, R5, R2, R0 ;  /* 0x0000000205057223 */ /* 0x000fce0000000000 */
.L_x_9:
[----:B------:R-:W-:Y:S05]  /*0bb0*/  BSYNC.RECONVERGENT B0 ;  /* 0x0000000000007941 */ /* 0x000fea0003800200 */
.L_x_6:
[----:B------:R-:W-:Y:S01]  /*0bc0*/  FFMA R5, R12, R15, R5 ;  /* 0x0000000f0c057223 */ /* 0x000fe20000000005 */
[----:B------:R-:W-:Y:S06]  /*0bd0*/  BRA.U UP0, `(.L_x_10) ;  /* 0xfffffff500407547 */ /* 0x000fec000b83ffff */
[----:B------:R-:W-:Y:S01]  /*0be0*/  STG.E desc[UR8][R6.64], R5 ;  /* 0x0000000506007986 */ /* 0x000fe2000c101908 */
[----:B------:R-:W-:Y:S05]  /*0bf0*/  EXIT ;  /* 0x000000000000794d */ /* 0x000fea0003800000 */
        .weak           $__internal_0_$__cuda_sm20_sqrt_rn_f32_slowpath
        .type           $__internal_0_$__cuda_sm20_sqrt_rn_f32_slowpath,@function
        .size           $__internal_0_$__cuda_sm20_sqrt_rn_f32_slowpath,(.L_x_14 - $__internal_0_$__cuda_sm20_sqrt_rn_f32_slowpath)
$__internal_0_$__cuda_sm20_sqrt_rn_f32_slowpath:
[----:B------:R-:W-:-:S13]  /*0c00*/  LOP3.LUT P0, RZ, R5, 0x7fffffff, RZ, 0xc0, !PT ;  /* 0x7fffffff05ff7812 */ /* 0x000fda000780c0ff */
[----:B------:R-:W-:Y:S01]  /*0c10*/  @!P0 IMAD.MOV.U32 R0, RZ, RZ, R5 ;  /* 0x000000ffff008224 */ /* 0x000fe200078e0005 */
[----:B------:R-:W-:Y:S06]  /*0c20*/  @!P0 BRA `(.L_x_11) ;  /* 0x0000000000408947 */ /* 0x000fec0003800000 */
[----:B------:R-:W-:-:S13]  /*0c30*/  FSETP.GEU.FTZ.AND P0, PT, R5, RZ, PT ;  /* 0x000000ff0500720b */ /* 0x000fda0003f1e000 */
[----:B------:R-:W-:Y:S01]  /*0c40*/  @!P0 MOV R0, 0x7fffffff ;  /* 0x7fffffff00008802 */ /* 0x000fe20000000f00 */
[----:B------:R-:W-:Y:S06]  /*0c50*/  @!P0 BRA `(.L_x_11) ;  /* 0x0000000000348947 */ /* 0x000fec0003800000 */
[----:B------:R-:W-:-:S13]  /*0c60*/  FSETP.GTU.FTZ.AND P0, PT, |R5|, +INF , PT ;  /* 0x7f8000000500780b */ /* 0x000fda0003f1c200 */
[----:B------:R-:W-:Y:S01]  /*0c70*/  @P0 FADD.FTZ R0, R5, 1 ;  /* 0x3f80000005000421 */ /* 0x000fe20000010000 */
[----:B------:R-:W-:Y:S06]  /*0c80*/  @P0 BRA `(.L_x_11) ;  /* 0x0000000000280947 */ /* 0x000fec0003800000 */
[----:B------:R-:W-:-:S13]  /*0c90*/  FSETP.NEU.FTZ.AND P0, PT, |R5|, +INF , PT ;  /* 0x7f8000000500780b */ /* 0x000fda0003f1d200 */
[----:B------:R-:W-:-:S04]  /*0ca0*/  @P0 FFMA R2, R5, 1.84467440737095516160e+19, RZ ;  /* 0x5f80000005020823 */ /* 0x000fc800000000ff */
[----:B------:R-:W0:Y:S02]  /*0cb0*/  @P0 MUFU.RSQ R3, R2 ;  /* 0x0000000200030308 */ /* 0x000e240000001400 */
[----:B0-----:R-:W-:Y:S01]  /*0cc0*/  @P0 FMUL.FTZ R9, R2, R3 ;  /* 0x0000000302090220 */ /* 0x001fe20000410000 */
[----:B------:R-:W-:-:S03]  /*0cd0*/  @P0 FMUL.FTZ R3, R3, 0.5 ;  /* 0x3f00000003030820 */ /* 0x000fc60000410000 */
[----:B------:R-:W-:-:S04]  /*0ce0*/  @P0 FADD.FTZ R0, -R9, -RZ ;  /* 0x800000ff09000221 */ /* 0x000fc80000010100 */
[----:B------:R-:W-:Y:S01]  /*0cf0*/  @P0 FFMA R4, R9, R0, R2 ;  /* 0x0000000009040223 */ /* 0x000fe20000000002 */
[----:B------:R-:W-:-:S03]  /*0d00*/  @!P0 IMAD.MOV.U32 R0, RZ, RZ, R5 ;  /* 0x000000ffff008224 */ /* 0x000fc600078e0005 */
[----:B------:R-:W-:-:S04]  /*0d10*/  @P0 FFMA R3, R4, R3, R9 ;  /* 0x0000000304030223 */ /* 0x000fc80000000009 */
[----:B------:R-:W-:-:S07]  /*0d20*/  @P0 FMUL.FTZ R0, R3, 2.3283064365386962891e-10 ;  /* 0x2f80000003000820 */ /* 0x000fce0000410000 */
.L_x_11:
[----:B------:R-:W-:Y:S02]  /*0d30*/  IMAD.MOV.U32 R2, RZ, RZ, R8 ;  /* 0x000000ffff027224 */ /* 0x000fe400078e0008 */
[----:B------:R-:W-:-:S04]  /*0d40*/  IMAD.MOV.U32 R3, RZ, RZ, 0x0 ;  /* 0x00000000ff037424 */ /* 0x000fc800078e00ff */
[----:B------:R-:W-:Y:S05]  /*0d50*/  RET.REL.NODEC R2 `(_Z16computeIntensivePfi) ;  /* 0xfffffff002a87950 */ /* 0x000fea0003c3ffff */
.L_x_12:
[----:B------:R-:W-:-:S00]  /*0d60*/  BRA `(.L_x_12) ;  /* 0xfffffffc00fc7947 */ /* 0x000fc0000383ffff */
[----:B------:R-:W-:-:S00]  /*0d70*/  NOP ;  /* 0x0000000000007918 */ /* 0x000fc00000000000 */
        /* <DEDUP_REMOVED lines=8> */
.L_x_14:


//--------------------- .text._Z11addConstantPffi --------------------------
	.section	.text._Z11addConstantPffi,"ax",@progbits
	.align	128
        .global         _Z11addConstantPffi
        .type           _Z11addConstantPffi,@function
        .size           _Z11addConstantPffi,(.L_x_16 - _Z11addConstantPffi)
        .other          _Z11addConstantPffi,@"STO_CUDA_ENTRY STV_DEFAULT"
_Z11addConstantPffi:
.text._Z11addConstantPffi:
[----:B------:R-:W-:Y:S01]  /*0000*/  LDC R1, c[0x0][0x37c] ;  /* 0x0000df00ff017b82 */ /* 0x000fe20000000800 */
[----:B------:R-:W0:Y:S07]  /*0010*/  S2R R0, SR_TID.X ;  /* 0x0000000000007919 */ /* 0x000e2e0000002100 */
[----:B------:R-:W0:Y:S01]  /*0020*/  S2UR UR4, SR_CTAID.X ;  /* 0x00000000000479c3 */ /* 0x000e220000002500 */
[----:B------:R-:W1:Y:S07]  /*0030*/  LDCU UR5, c[0x0][0x38c] ;  /* 0x00007180ff0577ac */ /* 0x000e6e0008000800 */
[----:B------:R-:W0:Y:S02]  /*0040*/  LDC R5, c[0x0][0x360] ;  /* 0x0000d800ff057b82 */ /* 0x000e240000000800 */
[----:B0-----:R-:W-:-:S05]  /*0050*/  IMAD R5, R5, UR4, R0 ;  /* 0x0000000405057c24 */ /* 0x001fca000f8e0200 */
[----:B-1----:R-:W-:-:S13]  /*0060*/  ISETP.GE.AND P0, PT, R5, UR5, PT ;  /* 0x0000000505007c0c */ /* 0x002fda000bf06270 */
[----:B------:R-:W-:Y:S05]  /*0070*/  @P0 EXIT ;  /* 0x000000000000094d */ /* 0x000fea0003800000 */
[----:B------:R-:W0:Y:S01]  /*0080*/  LDC.64 R2, c[0x0][0x380] ;  /* 0x0000e000ff027b82 */ /* 0x000e220000000a00 */
[----:B------:R-:W1:Y:S01]  /*0090*/  LDCU.64 UR4, c[0x0][0x358] ;  /* 0x00006b00ff0477ac */ /* 0x000e620008000a00 */
[----:B------:R-:W2:Y:S01]  /*00a0*/  LDCU UR6, c[0x0][0x388] ;  /* 0x00007100ff0677ac */ /* 0x000ea20008000800 */
[----:B0-----:R-:W-:-:S05]  /*00b0*/  IMAD.WIDE R2, R5, 0x4, R2 ;  /* 0x0000000405027825 */ /* 0x001fca00078e0202 */
[----:B-1----:R-:W2:Y:S02]  /*00c0*/  LDG.E R0, desc[UR4][R2.64] ;  /* 0x0000000402007981 */ /* 0x002ea4000c1e1900 */
[----:B--2---:R-:W-:-:S05]  /*00d0*/  FADD R5, R0, UR6 ;  /* 0x0000000600057e21 */ /* 0x004fca0008000000 */
[----:B------:R-:W-:Y:S01]  /*00e0*/  STG.E desc[UR4][R2.64], R5 ;  /* 0x0000000502007986 */ /* 0x000fe2000c101904 */
[----:B------:R-:W-:Y:S05]  /*00f0*/  EXIT ;  /* 0x000000000000794d */ /* 0x000fea0003800000 */
.L_x_13:
        /* <DEDUP_REMOVED lines=16> */
.L_x_16:


//--------------------- .nv.global.init           --------------------------
	.section	.nv.global.init,"aw",@progbits
	.align	4
.nv.global.init:
	.type		__cudart_i2opi_f,@object
	.size		__cudart_i2opi_f,(.L_0 - __cudart_i2opi_f)
__cudart_i2opi_f:
        /*0000*/ 	.byte	0x41, 0x90, 0x43, 0x3c, 0x99, 0x95, 0x62, 0xdb, 0xc0, 0xdd, 0x34, 0xf5, 0xd1, 0x57, 0x27, 0xfc
        /*0010*/ 	.byte	0x29, 0x15, 0x44, 0x4e, 0x6e, 0x83, 0xf9, 0xa2
.L_0:


//--------------------- .nv.shared.reserved.0     --------------------------
	.section	.nv.shared.reserved.0,"aw",@nobits
	.weak		__nv_reservedSMEM_offset_0_alias
	.size		__nv_reservedSMEM_offset_0_alias, 0, 64
	.other		__nv_reservedSMEM_offset_0_alias,@"STO_CUDA_RESERVED_SHARED STV_DEFAULT"
__nv_reservedSMEM_offset_0_alias:
	.zero		0
	.zero		64


//--------------------- .nv.constant0._Z16computeIntensivePfi --------------------------
	.section	.nv.constant0._Z16computeIntensivePfi,"a",@progbits
	.sectionflags	@""
	.align	4
.nv.constant0._Z16computeIntensivePfi:
	.zero		908


//--------------------- .nv.constant0._Z11addConstantPffi --------------------------
	.section	.nv.constant0._Z11addConstantPffi,"a",@progbits
	.sectionflags	@""
	.align	4
.nv.constant0._Z11addConstantPffi:
	.zero		912


//--------------------- SYMBOLS --------------------------

	.type		.nv.reservedSmem.offset0,@object
	.size		.nv.reservedSmem.offset0,0x4
